//
// Generated by NVIDIA NVVM Compiler
//
// Compiler Build ID: CL-36424714
// Cuda compilation tools, release 13.0, V13.0.88
// Based on NVVM 20.0.0
//

.version 9.0
.target sm_100
.address_size 64

	// .globl	_Z13mandel_kernelPjdddiiS_

.visible .entry _Z13mandel_kernelPjdddiiS_(
	.param .u64 .ptr .align 1 _Z13mandel_kernelPjdddiiS__param_0,
	.param .f64 _Z13mandel_kernelPjdddiiS__param_1,
	.param .f64 _Z13mandel_kernelPjdddiiS__param_2,
	.param .f64 _Z13mandel_kernelPjdddiiS__param_3,
	.param .u32 _Z13mandel_kernelPjdddiiS__param_4,
	.param .u32 _Z13mandel_kernelPjdddiiS__param_5,
	.param .u64 .ptr .align 1 _Z13mandel_kernelPjdddiiS__param_6
)
{
	.reg .pred 	%p<16>;
	.reg .b32 	%r<65>;
	.reg .b64 	%rd<21>;
	.reg .b64 	%fd<46>;

	ld.param.u64 	%rd5, [_Z13mandel_kernelPjdddiiS__param_0];
	ld.param.f64 	%fd22, [_Z13mandel_kernelPjdddiiS__param_2];
	ld.param.f64 	%fd23, [_Z13mandel_kernelPjdddiiS__param_3];
	ld.param.u32 	%r34, [_Z13mandel_kernelPjdddiiS__param_4];
	ld.param.u32 	%r35, [_Z13mandel_kernelPjdddiiS__param_5];
	ld.param.u64 	%rd6, [_Z13mandel_kernelPjdddiiS__param_6];
	cvta.to.global.u64 	%rd1, %rd5;
	cvta.to.global.u64 	%rd2, %rd6;
	mul.lo.s32 	%r1, %r35, %r35;
	mov.u32 	%r36, %nctaid.x;
	mov.u32 	%r37, %ntid.x;
	mul.lo.s32 	%r2, %r36, %r37;
	div.u32 	%r3, %r1, %r2;
	mov.u32 	%r38, %ctaid.x;
	mov.u32 	%r39, %tid.x;
	mad.lo.s32 	%r4, %r37, %r38, %r39;
	mul.lo.s32 	%r60, %r3, %r4;
	add.s32 	%r6, %r60, %r3;
	setp.lt.u32 	%p1, %r1, %r2;
	@%p1 bra 	$L__BB0_12;
	setp.eq.s32 	%p2, %r34, 0;
	@%p2 bra 	$L__BB0_2;
	bra.uni 	$L__BB0_8;
$L__BB0_2:
	add.s32 	%r45, %r60, 1;
	max.s32 	%r7, %r6, %r45;
	sub.s32 	%r46, %r7, %r60;
	and.b32  	%r8, %r46, 3;
	setp.eq.s32 	%p6, %r8, 0;
	mov.u32 	%r57, %r60;
	@%p6 bra 	$L__BB0_5;
	ld.global.u32 	%r9, [%rd2];
	neg.s32 	%r55, %r8;
	mov.u32 	%r57, %r60;
$L__BB0_4:
	.pragma "nounroll";
	mul.wide.s32 	%rd11, %r57, 4;
	add.s64 	%rd12, %rd1, %rd11;
	st.global.u32 	[%rd12], %r9;
	add.s32 	%r57, %r57, 1;
	add.s32 	%r55, %r55, 1;
	setp.ne.s32 	%p7, %r55, 0;
	@%p7 bra 	$L__BB0_4;
$L__BB0_5:
	sub.s32 	%r47, %r60, %r7;
	setp.gt.u32 	%p8, %r47, -4;
	@%p8 bra 	$L__BB0_12;
	ld.global.u32 	%r58, [%rd2];
$L__BB0_7:
	mul.wide.s32 	%rd13, %r57, 4;
	add.s64 	%rd14, %rd1, %rd13;
	st.global.u32 	[%rd14], %r58;
	ld.global.u32 	%r48, [%rd2];
	st.global.u32 	[%rd14+4], %r48;
	st.global.u32 	[%rd14+8], %r48;
	ld.global.u32 	%r58, [%rd2];
	st.global.u32 	[%rd14+12], %r58;
	add.s32 	%r57, %r57, 4;
	setp.lt.s32 	%p9, %r57, %r6;
	@%p9 bra 	$L__BB0_7;
	bra.uni 	$L__BB0_12;
$L__BB0_8:
	ld.param.f64 	%fd36, [_Z13mandel_kernelPjdddiiS__param_1];
	div.s32 	%r23, %r60, %r35;
	mul.lo.s32 	%r41, %r23, %r35;
	sub.s32 	%r22, %r60, %r41;
	cvt.rn.f64.s32 	%fd25, %r22;
	fma.rn.f64 	%fd1, %fd23, %fd25, %fd36;
	cvt.rn.f64.s32 	%fd26, %r23;
	fma.rn.f64 	%fd2, %fd23, %fd26, %fd22;
	mov.f64 	%fd38, 0d0000000000000000;
	mov.b32 	%r61, 0;
	mov.f64 	%fd39, %fd38;
	mov.f64 	%fd40, %fd38;
	mov.f64 	%fd41, %fd38;
$L__BB0_9:
	fma.rn.f64 	%fd27, %fd41, %fd40, %fd2;
	fma.rn.f64 	%fd40, %fd41, %fd40, %fd27;
	sub.f64 	%fd28, %fd39, %fd38;
	add.f64 	%fd41, %fd1, %fd28;
	mul.f64 	%fd39, %fd41, %fd41;
	mul.f64 	%fd38, %fd40, %fd40;
	add.f64 	%fd29, %fd38, %fd39;
	setp.gt.f64 	%p3, %fd29, 0d4010000000000000;
	mov.u32 	%r62, %r61;
	@%p3 bra 	$L__BB0_11;
	add.s32 	%r61, %r61, 1;
	setp.ne.s32 	%p4, %r61, %r34;
	mov.u32 	%r62, %r34;
	@%p4 bra 	$L__BB0_9;
$L__BB0_11:
	mul.wide.u32 	%rd7, %r62, 4;
	add.s64 	%rd8, %rd2, %rd7;
	ld.global.u32 	%r42, [%rd8];
	mad.lo.s32 	%r43, %r23, %r35, %r22;
	mul.wide.s32 	%rd9, %r43, 4;
	add.s64 	%rd10, %rd1, %rd9;
	st.global.u32 	[%rd10], %r42;
	add.s32 	%r60, %r60, 1;
	mad.lo.s32 	%r44, %r3, %r4, %r3;
	setp.lt.s32 	%p5, %r60, %r44;
	@%p5 bra 	$L__BB0_8;
$L__BB0_12:
	mul.lo.s32 	%r28, %r3, %r2;
	setp.ge.u32 	%p10, %r28, %r1;
	sub.s32 	%r49, %r1, %r2;
	setp.ge.u32 	%p11, %r4, %r49;
	or.pred  	%p12, %p11, %p10;
	@%p12 bra 	$L__BB0_19;
	ld.param.f64 	%fd37, [_Z13mandel_kernelPjdddiiS__param_1];
	add.s32 	%r50, %r28, %r4;
	div.s32 	%r30, %r50, %r35;
	mul.lo.s32 	%r51, %r30, %r35;
	sub.s32 	%r29, %r50, %r51;
	cvt.rn.f64.s32 	%fd30, %r29;
	fma.rn.f64 	%fd11, %fd23, %fd30, %fd37;
	cvt.rn.f64.s32 	%fd31, %r30;
	fma.rn.f64 	%fd12, %fd23, %fd31, %fd22;
	setp.eq.s32 	%p13, %r34, 0;
	mov.b64 	%rd20, 0;
	@%p13 bra 	$L__BB0_18;
	mov.f64 	%fd42, 0d0000000000000000;
	mov.b32 	%r63, 0;
	mov.f64 	%fd43, %fd42;
	mov.f64 	%fd44, %fd42;
	mov.f64 	%fd45, %fd42;
$L__BB0_15:
	fma.rn.f64 	%fd33, %fd45, %fd44, %fd12;
	fma.rn.f64 	%fd44, %fd45, %fd44, %fd33;
	sub.f64 	%fd34, %fd43, %fd42;
	add.f64 	%fd45, %fd11, %fd34;
	mul.f64 	%fd43, %fd45, %fd45;
	mul.f64 	%fd42, %fd44, %fd44;
	add.f64 	%fd35, %fd42, %fd43;
	setp.gt.f64 	%p14, %fd35, 0d4010000000000000;
	mov.u32 	%r64, %r63;
	@%p14 bra 	$L__BB0_17;
	add.s32 	%r63, %r63, 1;
	setp.ne.s32 	%p15, %r63, %r34;
	mov.u32 	%r64, %r34;
	@%p15 bra 	$L__BB0_15;
$L__BB0_17:
	cvt.u64.u32 	%rd20, %r64;
$L__BB0_18:
	shl.b64 	%rd16, %rd20, 2;
	add.s64 	%rd17, %rd2, %rd16;
	ld.global.u32 	%r53, [%rd17];
	mad.lo.s32 	%r54, %r30, %r35, %r29;
	mul.wide.s32 	%rd18, %r54, 4;
	add.s64 	%rd19, %rd1, %rd18;
	st.global.u32 	[%rd19], %r53;
$L__BB0_19:
	ret;

}


// ===== COMPILED SASS (sm_100) =====

	.target	sm_100

	.elftype	@"ET_EXEC"


//--------------------- .note.nv.tkinfo           --------------------------
	.section	.note.nv.tkinfo,"",@"SHT_NOTE"
	.sectionflags	@"SHF_NOTE_NV_TKINFO"
	.tkinfo
        /*0018*/ 	.word	0x00000002
        /*0030*/ 	.string	""
        /*0030*/ 	.string	"ptxas"
        /*0030*/ 	.string	"Cuda compilation tools, release 13.0, V13.0.88"
        /*0030*/ 	.string	"Build cuda_13.0.r13.0/compiler.36424714_0"
        /*0030*/ 	.string	"-arch sm_100 -m 64 "



//--------------------- .note.nv.cuinfo           --------------------------
	.section	.note.nv.cuinfo,"",@"SHT_NOTE"
	.sectionflags	@"SHF_NOTE_NV_CUINFO"
        /*0018*/ 	.short	0x0002
        /*001a*/ 	.short	0x0064
        /*001c*/ 	.short	0x0082
	.zero		2


//--------------------- .nv.info                  --------------------------
	.section	.nv.info,"",@"SHT_CUDA_INFO"
	.align	4


	//----- nvinfo : EIATTR_REGCOUNT
	.align		4
        /*0000*/ 	.byte	0x04, 0x2f
        /*0002*/ 	.short	(.L_1 - .L_0)
	.align		4
.L_0:
        /*0004*/ 	.word	index@(_Z13mandel_kernelPjdddiiS_)
        /*0008*/ 	.word	0x00000019


	//----- nvinfo : EIATTR_FRAME_SIZE
	.align		4
.L_1:
        /*000c*/ 	.byte	0x04, 0x11
        /*000e*/ 	.short	(.L_3 - .L_2)
	.align		4
.L_2:
        /*0010*/ 	.word	index@(_Z13mandel_kernelPjdddiiS_)
        /*0014*/ 	.word	0x00000000


	//----- nvinfo : EIATTR_MIN_STACK_SIZE
	.align		4
.L_3:
        /*0018*/ 	.byte	0x04, 0x12
        /*001a*/ 	.short	(.L_5 - .L_4)
	.align		4
.L_4:
        /*001c*/ 	.word	index@(_Z13mandel_kernelPjdddiiS_)
        /*0020*/ 	.word	0x00000000
.L_5:


//--------------------- .nv.compat                --------------------------
	.section	.nv.compat,"",@"SHT_CUDA_COMPAT_INFO"
	.align	4
        /*0000*/ 	.byte	0x02, 0x09, 0x00, 0x00, 0x02, 0x02, 0x01, 0x00, 0x02, 0x05, 0x05, 0x00, 0x03, 0x07, 0x01, 0x01
        /*0010*/ 	.byte	0x02, 0x03, 0x00, 0x00, 0x02, 0x06, 0x01, 0x00, 0x04, 0x0b, 0x08, 0x00, 0x01, 0x00, 0x00, 0x00
        /*0020*/ 	.byte	0x00, 0x00, 0x00, 0x00


//--------------------- .nv.info._Z13mandel_kernelPjdddiiS_ --------------------------
	.section	.nv.info._Z13mandel_kernelPjdddiiS_,"",@"SHT_CUDA_INFO"
	.sectionflags	@""
	.align	4


	//----- nvinfo : EIATTR_CUDA_API_VERSION
	.align		4
        /*0000*/ 	.byte	0x04, 0x37
        /*0002*/ 	.short	(.L_7 - .L_6)
.L_6:
        /*0004*/ 	.word	0x00000082


	//----- nvinfo : EIATTR_KPARAM_INFO
	.align		4
.L_7:
        /*0008*/ 	.byte	0x04, 0x17
        /*000a*/ 	.short	(.L_9 - .L_8)
.L_8:
        /*000c*/ 	.word	0x00000000
        /*0010*/ 	.short	0x0006
        /*0012*/ 	.short	0x0028
        /*0014*/ 	.byte	0x00, 0xf5, 0x21, 0x00


	//----- nvinfo : EIATTR_KPARAM_INFO
	.align		4
.L_9:
        /*0018*/ 	.byte	0x04, 0x17
        /*001a*/ 	.short	(.L_11 - .L_10)
.L_10:
        /*001c*/ 	.word	0x00000000
        /*0020*/ 	.short	0x0005
        /*0022*/ 	.short	0x0024
        /*0024*/ 	.byte	0x00, 0xf0, 0x11, 0x00


	//----- nvinfo : EIATTR_KPARAM_INFO
	.align		4
.L_11:
        /*0028*/ 	.byte	0x04, 0x17
        /*002a*/ 	.short	(.L_13 - .L_12)
.L_12:
        /*002c*/ 	.word	0x00000000
        /*0030*/ 	.short	0x0004
        /*0032*/ 	.short	0x0020
        /*0034*/ 	.byte	0x00, 0xf0, 0x11, 0x00


	//----- nvinfo : EIATTR_KPARAM_INFO
	.align		4
.L_13:
        /*0038*/ 	.byte	0x04, 0x17
        /*003a*/ 	.short	(.L_15 - .L_14)
.L_14:
        /*003c*/ 	.word	0x00000000
        /*0040*/ 	.short	0x0003
        /*0042*/ 	.short	0x0018
        /*0044*/ 	.byte	0x00, 0xf0, 0x21, 0x00


	//----- nvinfo : EIATTR_KPARAM_INFO
	.align		4
.L_15:
        /*0048*/ 	.byte	0x04, 0x17
        /*004a*/ 	.short	(.L_17 - .L_16)
.L_16:
        /*004c*/ 	.word	0x00000000
        /*0050*/ 	.short	0x0002
        /*0052*/ 	.short	0x0010
        /*0054*/ 	.byte	0x00, 0xf0, 0x21, 0x00


	//----- nvinfo : EIATTR_KPARAM_INFO
	.align		4
.L_17:
        /*0058*/ 	.byte	0x04, 0x17
        /*005a*/ 	.short	(.L_19 - .L_18)
.L_18:
        /*005c*/ 	.word	0x00000000
        /*0060*/ 	.short	0x0001
        /*0062*/ 	.short	0x0008
        /*0064*/ 	.byte	0x00, 0xf0, 0x21, 0x00


	//----- nvinfo : EIATTR_KPARAM_INFO
	.align		4
.L_19:
        /*0068*/ 	.byte	0x04, 0x17
        /*006a*/ 	.short	(.L_21 - .L_20)
.L_20:
        /*006c*/ 	.word	0x00000000
        /*0070*/ 	.short	0x0000
        /*0072*/ 	.short	0x0000
        /*0074*/ 	.byte	0x00, 0xf5, 0x21, 0x00


	//----- nvinfo : EIATTR_SPARSE_MMA_MASK
	.align		4
.L_21:
        /*0078*/ 	.byte	0x03, 0x50
        /*007a*/ 	.short	0x0000


	//----- nvinfo : EIATTR_MAXREG_COUNT
	.align		4
        /*007c*/ 	.byte	0x03, 0x1b
        /*007e*/ 	.short	0x00ff


	//----- nvinfo : EIATTR_MERCURY_ISA_VERSION
	.align		4
        /*0080*/ 	.byte	0x03, 0x5f
        /*0082*/ 	.short	0x0101


	//----- nvinfo : EIATTR_VRC_CTA_INIT_COUNT
	.align		4
        /*0084*/ 	.byte	0x02, 0x4a
	.zero		1
	.zero		1


	//----- nvinfo : EIATTR_EXIT_INSTR_OFFSETS
	.align		4
        /*0088*/ 	.byte	0x04, 0x1c
        /*008a*/ 	.short	(.L_23 - .L_22)


	//   ....[0]....
.L_22:
        /*008c*/ 	.word	0x00000940


	//   ....[1]....
        /*0090*/ 	.word	0x00000e10


	//----- nvinfo : EIATTR_CRS_STACK_SIZE
	.align		4
.L_23:
        /*0094*/ 	.byte	0x04, 0x1e
        /*0096*/ 	.short	(.L_25 - .L_24)
.L_24:
        /*0098*/ 	.word	0x00000000


	//----- nvinfo : EIATTR_CBANK_PARAM_SIZE
	.align		4
.L_25:
        /*009c*/ 	.byte	0x03, 0x19
        /*009e*/ 	.short	0x0030


	//----- nvinfo : EIATTR_PARAM_CBANK
	.align		4
        /*00a0*/ 	.byte	0x04, 0x0a
        /*00a2*/ 	.short	(.L_27 - .L_26)
	.align		4
.L_26:
        /*00a4*/ 	.word	index@(.nv.constant0._Z13mandel_kernelPjdddiiS_)
        /*00a8*/ 	.short	0x0380
        /*00aa*/ 	.short	0x0030


	//----- nvinfo : EIATTR_SW_WAR
	.align		4
.L_27:
        /*00ac*/ 	.byte	0x04, 0x36
        /*00ae*/ 	.short	(.L_29 - .L_28)
.L_28:
        /*00b0*/ 	.word	0x00000008
.L_29:


//--------------------- .nv.callgraph             --------------------------
	.section	.nv.callgraph,"",@"SHT_CUDA_CALLGRAPH"
	.align	4
	.sectionentsize	8
	.align		4
        /*0000*/ 	.word	0x00000000
	.align		4
        /*0004*/ 	.word	0xffffffff
	.align		4
        /*0008*/ 	.word	0x00000000
	.align		4
        /*000c*/ 	.word	0xfffffffe
	.align		4
        /*0010*/ 	.word	0x00000000
	.align		4
        /*0014*/ 	.word	0xfffffffd
	.align		4
        /*0018*/ 	.word	0x00000000
	.align		4
        /*001c*/ 	.word	0xfffffffc


//--------------------- .text._Z13mandel_kernelPjdddiiS_ --------------------------
	.section	.text._Z13mandel_kernelPjdddiiS_,"ax",@progbits
	.align	128
        .global         _Z13mandel_kernelPjdddiiS_
        .type           _Z13mandel_kernelPjdddiiS_,@function
        .size           _Z13mandel_kernelPjdddiiS_,(.L_x_17 - _Z13mandel_kernelPjdddiiS_)
        .other          _Z13mandel_kernelPjdddiiS_,@"STO_CUDA_ENTRY STV_DEFAULT"
_Z13mandel_kernelPjdddiiS_:
.text._Z13mandel_kernelPjdddiiS_:
[----:B------:R-:W-:Y:S01]  /*0000*/  LDC R1, c[0x0][0x37c] ;  /* 0x0000df00ff017b82 */ /* 0x000fe20000000800 */
[----:B------:R-:W0:Y:S01]  /*0010*/  LDCU UR4, c[0x0][0x370] ;  /* 0x00006e00ff0477ac */ /* 0x000e220008000800 */
[----:B------:R-:W1:Y:S01]  /*0020*/  S2R R17, SR_CTAID.X ;  /* 0x0000000000117919 */ /* 0x000e620000002500 */
[----:B------:R-:W0:Y:S01]  /*0030*/  LDCU UR5, c[0x0][0x360] ;  /* 0x00006c00ff0577ac */ /* 0x000e220008000800 */
[----:B------:R-:W2:Y:S01]  /*0040*/  LDCU UR6, c[0x0][0x3a4] ;  /* 0x00007480ff0677ac */ /* 0x000ea20008000800 */
[----:B0-----:R-:W-:Y:S01]  /*0050*/  UIMAD UR4, UR4, UR5, URZ ;  /* 0x00000005040472a4 */ /* 0x001fe2000f8e02ff */
[----:B--2---:R-:W-:Y:S01]  /*0060*/  MOV R2, UR6 ;  /* 0x0000000600027c02 */ /* 0x004fe20008000f00 */
[----:B------:R-:W0:Y:S04]  /*0070*/  LDCU.64 UR6, c[0x0][0x358] ;  /* 0x00006b00ff0677ac */ /* 0x000e280008000a00 */
[----:B------:R-:W-:Y:S01]  /*0080*/  IMAD R7, RZ, RZ, -UR4 ;  /* 0x80000004ff077e24 */ /* 0x000fe2000f8e02ff */
[----:B------:R-:W-:-:S02]  /*0090*/  ISETP.NE.U32.AND P0, PT, RZ, UR4, PT ;  /* 0x00000004ff007c0c */ /* 0x000fc4000bf05070 */
[----:B------:R-:W2:Y:S01]  /*00a0*/  I2F.U32.RP R3, UR4 ;  /* 0x0000000400037d06 */ /* 0x000ea20008209000 */
[----:B------:R-:W-:-:S07]  /*00b0*/  IMAD R0, R2, R2, RZ ;  /* 0x0000000202007224 */ /* 0x000fce00078e02ff */
[----:B--2---:R-:W2:Y:S02]  /*00c0*/  MUFU.RCP R3, R3 ;  /* 0x0000000300037308 */ /* 0x004ea40000001000 */
[----:B--2---:R-:W-:-:S06]  /*00d0*/  VIADD R4, R3, 0xffffffe ;  /* 0x0ffffffe03047836 */ /* 0x004fcc0000000000 */
[----:B------:R2:W3:Y:S02]  /*00e0*/  F2I.FTZ.U32.TRUNC.NTZ R5, R4 ;  /* 0x0000000400057305 */ /* 0x0004e4000021f000 */
[----:B--2---:R-:W-:Y:S02]  /*00f0*/  IMAD.MOV.U32 R4, RZ, RZ, RZ ;  /* 0x000000ffff047224 */ /* 0x004fe400078e00ff */
[----:B---3--:R-:W-:-:S04]  /*0100*/  IMAD R7, R7, R5, RZ ;  /* 0x0000000507077224 */ /* 0x008fc800078e02ff */
[----:B------:R-:W-:Y:S02]  /*0110*/  IMAD.HI.U32 R5, R5, R7, R4 ;  /* 0x0000000705057227 */ /* 0x000fe400078e0004 */
[----:B------:R-:W1:Y:S04]  /*0120*/  S2R R4, SR_TID.X ;  /* 0x0000000000047919 */ /* 0x000e680000002100 */
[----:B------:R-:W-:-:S04]  /*0130*/  IMAD.HI.U32 R16, R5, R0, RZ ;  /* 0x0000000005107227 */ /* 0x000fc800078e00ff */
[----:B------:R-:W-:-:S04]  /*0140*/  IMAD.MOV R3, RZ, RZ, -R16 ;  /* 0x000000ffff037224 */ /* 0x000fc800078e0a10 */
[----:B------:R-:W-:-:S05]  /*0150*/  IMAD R3, R3, UR4, R0 ;  /* 0x0000000403037c24 */ /* 0x000fca000f8e0200 */
[----:B------:R-:W-:-:S13]  /*0160*/  ISETP.GE.U32.AND P2, PT, R3, UR4, PT ;  /* 0x0000000403007c0c */ /* 0x000fda000bf46070 */
[----:B------:R-:W-:Y:S01]  /*0170*/  @P2 IADD3 R3, PT, PT, R3, -UR4, RZ ;  /* 0x8000000403032c10 */ /* 0x000fe2000fffe0ff */
[----:B------:R-:W-:Y:S01]  /*0180*/  @P2 VIADD R16, R16, 0x1 ;  /* 0x0000000110102836 */ /* 0x000fe20000000000 */
[----:B------:R-:W-:Y:S01]  /*0190*/  ISETP.GE.U32.AND P2, PT, R0, UR4, PT ;  /* 0x0000000400007c0c */ /* 0x000fe2000bf46070 */
[----:B-1----:R-:W-:Y:S01]  /*01a0*/  IMAD R17, R17, UR5, R4 ;  /* 0x0000000511117c24 */ /* 0x002fe2000f8e0204 */
[----:B------:R-:W-:-:S13]  /*01b0*/  ISETP.GE.U32.AND P1, PT, R3, UR4, PT ;  /* 0x0000000403007c0c */ /* 0x000fda000bf26070 */
[----:B------:R-:W-:Y:S01]  /*01c0*/  @P1 VIADD R16, R16, 0x1 ;  /* 0x0000000110101836 */ /* 0x000fe20000000000 */
[----:B------:R-:W-:Y:S01]  /*01d0*/  @!P0 LOP3.LUT R16, RZ, UR4, RZ, 0x33, !PT ;  /* 0x00000004ff108c12 */ /* 0x000fe2000f8e33ff */
[----:B0-----:R-:W-:Y:S06]  /*01e0*/  @!P2 BRA `(.L_x_0) ;  /* 0x0000000400c4a947 */ /* 0x001fec0003800000 */
[----:B------:R-:W0:Y:S01]  /*01f0*/  LDCU UR5, c[0x0][0x3a0] ;  /* 0x00007400ff0577ac */ /* 0x000e220008000800 */
[C---:B------:R-:W-:Y:S01]  /*0200*/  IMAD R19, R16.reuse, R17, RZ ;  /* 0x0000001110137224 */ /* 0x040fe200078e02ff */
[----:B------:R-:W1:Y:S04]  /*0210*/  LDCU UR10, c[0x0][0x3a0] ;  /* 0x00007400ff0a77ac */ /* 0x000e680008000800 */
[----:B------:R-:W-:Y:S01]  /*0220*/  IADD3 R10, PT, PT, R16, R19, RZ ;  /* 0x00000013100a7210 */ /* 0x000fe20007ffe0ff */
[----:B0-----:R-:W-:-:S09]  /*0230*/  UISETP.NE.AND UP0, UPT, UR5, URZ, UPT ;  /* 0x000000ff0500728c */ /* 0x001fd2000bf05270 */
[----:B-1----:R-:W-:Y:S05]  /*0240*/  BRA.U !UP0, `(.L_x_1) ;  /* 0x0000000508247547 */ /* 0x002fea000b800000 */
[----:B------:R-:W-:Y:S01]  /*0250*/  BSSY.RECONVERGENT B0, `(.L_x_2) ;  /* 0x0000047000007945 */ /* 0x000fe20003800200 */
.L_x_6:
[----:B0-----:R-:W0:Y:S01]  /*0260*/  LDC R2, c[0x0][0x3a4] ;  /* 0x0000e900ff027b82 */ /* 0x001e220000000800 */
[----:B------:R-:W-:Y:S01]  /*0270*/  IABS R8, R19 ;  /* 0x0000001300087213 */ /* 0x000fe20000000000 */
[----:B------:R-:W1:Y:S01]  /*0280*/  LDCU.64 UR8, c[0x0][0x388] ;  /* 0x00007100ff0877ac */ /* 0x000e620008000a00 */
[----:B------:R-:W-:Y:S01]  /*0290*/  BSSY.RECONVERGENT B1, `(.L_x_3) ;  /* 0x0000035000017945 */ /* 0x000fe20003800200 */
[----:B------:R-:W-:Y:S01]  /*02a0*/  IMAD.MOV.U32 R22, RZ, RZ, RZ ;  /* 0x000000ffff167224 */ /* 0x000fe200078e00ff */
[----:B------:R-:W-:Y:S02]  /*02b0*/  CS2R R12, SRZ ;  /* 0x00000000000c7805 */ /* 0x000fe4000001ff00 */
[----:B------:R-:W-:Y:S01]  /*02c0*/  CS2R R14, SRZ ;  /* 0x00000000000e7805 */ /* 0x000fe2000001ff00 */
[----:B------:R-:W2:Y:S08]  /*02d0*/  LDC.64 R10, c[0x0][0x390] ;  /* 0x0000e400ff0a7b82 */ /* 0x000eb00000000a00 */
[----:B------:R-:W3:Y:S01]  /*02e0*/  LDC R20, c[0x0][0x3a0] ;  /* 0x0000e800ff147b82 */ /* 0x000ee20000000800 */
[----:B0-----:R-:W-:-:S04]  /*02f0*/  IABS R6, R2 ;  /* 0x0000000200067213 */ /* 0x001fc80000000000 */
[----:B------:R-:W0:Y:S08]  /*0300*/  I2F.RP R3, R6 ;  /* 0x0000000600037306 */ /* 0x000e300000209400 */
[----:B0-----:R-:W0:Y:S02]  /*0310*/  MUFU.RCP R3, R3 ;  /* 0x0000000300037308 */ /* 0x001e240000001000 */
[----:B0-----:R-:W-:-:S06]  /*0320*/  VIADD R4, R3, 0xffffffe ;  /* 0x0ffffffe03047836 */ /* 0x001fcc0000000000 */
[----:B------:R0:W4:Y:S02]  /*0330*/  F2I.FTZ.U32.TRUNC.NTZ R5, R4 ;  /* 0x0000000400057305 */ /* 0x000124000021f000 */
[----:B0-----:R-:W-:Y:S02]  /*0340*/  HFMA2 R4, -RZ, RZ, 0, 0 ;  /* 0x00000000ff047431 */ /* 0x001fe400000001ff */
[----:B----4-:R-:W-:-:S04]  /*0350*/  IMAD.MOV R7, RZ, RZ, -R5 ;  /* 0x000000ffff077224 */ /* 0x010fc800078e0a05 */
[----:B------:R-:W-:-:S04]  /*0360*/  IMAD R7, R7, R6, RZ ;  /* 0x0000000607077224 */ /* 0x000fc800078e02ff */
[----:B------:R-:W-:-:S04]  /*0370*/  IMAD.HI.U32 R5, R5, R7, R4 ;  /* 0x0000000705057227 */ /* 0x000fc800078e0004 */
[----:B------:R-:W-:Y:S02]  /*0380*/  IMAD.MOV.U32 R7, RZ, RZ, R8 ;  /* 0x000000ffff077224 */ /* 0x000fe400078e0008 */
[----:B------:R-:W2:Y:S02]  /*0390*/  LDC.64 R8, c[0x0][0x398] ;  /* 0x0000e600ff087b82 */ /* 0x000ea40000000a00 */
[----:B------:R-:W-:-:S04]  /*03a0*/  IMAD.HI.U32 R18, R5, R7, RZ ;  /* 0x0000000705127227 */ /* 0x000fc800078e00ff */
[----:B------:R-:W-:-:S04]  /*03b0*/  IMAD.MOV R3, RZ, RZ, -R18 ;  /* 0x000000ffff037224 */ /* 0x000fc800078e0a12 */
[----:B------:R-:W-:-:S05]  /*03c0*/  IMAD R3, R6, R3, R7 ;  /* 0x0000000306037224 */ /* 0x000fca00078e0207 */
[----:B------:R-:W-:-:S13]  /*03d0*/  ISETP.GT.U32.AND P2, PT, R6, R3, PT ;  /* 0x000000030600720c */ /* 0x000fda0003f44070 */
[-C--:B------:R-:W-:Y:S01]  /*03e0*/  @!P2 IADD3 R3, PT, PT, R3, -R6.reuse, RZ ;  /* 0x800000060303a210 */ /* 0x080fe20007ffe0ff */
[----:B------:R-:W-:Y:S01]  /*03f0*/  @!P2 VIADD R18, R18, 0x1 ;  /* 0x000000011212a836 */ /* 0x000fe20000000000 */
[----:B------:R-:W-:Y:S02]  /*0400*/  ISETP.NE.AND P2, PT, R2, RZ, PT ;  /* 0x000000ff0200720c */ /* 0x000fe40003f45270 */
[----:B------:R-:W-:Y:S02]  /*0410*/  ISETP.GE.U32.AND P0, PT, R3, R6, PT ;  /* 0x000000060300720c */ /* 0x000fe40003f06070 */
[----:B------:R-:W-:-:S04]  /*0420*/  LOP3.LUT R3, R19, R2, RZ, 0x3c, !PT ;  /* 0x0000000213037212 */ /* 0x000fc800078e3cff */
[----:B------:R-:W-:-:S07]  /*0430*/  ISETP.GE.AND P1, PT, R3, RZ, PT ;  /* 0x000000ff0300720c */ /* 0x000fce0003f26270 */
[----:B------:R-:W-:-:S06]  /*0440*/  @P0 VIADD R18, R18, 0x1 ;  /* 0x0000000112120836 */ /* 0x000fcc0000000000 */
[----:B------:R-:W-:Y:S02]  /*0450*/  @!P1 IADD3 R18, PT, PT, -R18, RZ, RZ ;  /* 0x000000ff12129210 */ /* 0x000fe40007ffe1ff */
[----:B------:R-:W-:-:S04]  /*0460*/  @!P2 LOP3.LUT R18, RZ, R2, RZ, 0x33, !PT ;  /* 0x00000002ff12a212 */ /* 0x000fc800078e33ff */
[----:B------:R-:W2:Y:S01]  /*0470*/  I2F.F64 R6, R18 ;  /* 0x0000001200067312 */ /* 0x000ea20000201c00 */
[----:B------:R-:W-:-:S04]  /*0480*/  IMAD.MOV R21, RZ, RZ, -R18 ;  /* 0x000000ffff157224 */ /* 0x000fc800078e0a12 */
[----:B------:R-:W-:-:S04]  /*0490*/  IMAD R21, R2, R21, R19 ;  /* 0x0000001502157224 */ /* 0x000fc800078e0213 */
[----:B------:R-:W1:Y:S01]  /*04a0*/  I2F.F64 R4, R21 ;  /* 0x0000001500047312 */ /* 0x000e620000201c00 */
[-C--:B--2---:R-:W-:Y:S01]  /*04b0*/  DFMA R2, R6, R8.reuse, R10 ;  /* 0x000000080602722b */ /* 0x084fe2000000000a */
[----:B------:R-:W-:Y:S01]  /*04c0*/  CS2R R10, SRZ ;  /* 0x00000000000a7805 */ /* 0x000fe2000001ff00 */
[----:B-1----:R-:W-:Y:S01]  /*04d0*/  DFMA R4, R4, R8, UR8 ;  /* 0x0000000804047e2b */ /* 0x002fe20008000008 */
[----:B---3--:R-:W-:-:S10]  /*04e0*/  CS2R R8, SRZ ;  /* 0x0000000000087805 */ /* 0x008fd4000001ff00 */
.L_x_5:
[----:B------:R-:W-:Y:S02]  /*04f0*/  DADD R6, R8, -R10 ;  /* 0x0000000008067229 */ /* 0x000fe4000000080a */
[----:B------:R-:W-:-:S06]  /*0500*/  DFMA R8, R14, R12, R2 ;  /* 0x0000000c0e08722b */ /* 0x000fcc0000000002 */
[----:B------:R-:W-:Y:S02]  /*0510*/  DADD R6, R4, R6 ;  /* 0x0000000004067229 */ /* 0x000fe40000000006 */
[----:B------:R-:W-:-:S06]  /*0520*/  DFMA R12, R14, R12, R8 ;  /* 0x0000000c0e0c722b */ /* 0x000fcc0000000008 */
[----:B------:R-:W-:Y:S02]  /*0530*/  DMUL R8, R6, R6 ;  /* 0x0000000606087228 */ /* 0x000fe40000000000 */
[----:B------:R-:W-:-:S08]  /*0540*/  DMUL R10, R12, R12 ;  /* 0x0000000c0c0a7228 */ /* 0x000fd00000000000 */
[----:B------:R-:W-:-:S08]  /*0550*/  DADD R14, R8, R10 ;  /* 0x00000000080e7229 */ /* 0x000fd0000000000a */
[----:B------:R-:W-:-:S14]  /*0560*/  DSETP.GT.AND P0, PT, R14, 4, PT ;  /* 0x401000000e00742a */ /* 0x000fdc0003f04000 */
[----:B------:R-:W-:Y:S05]  /*0570*/  @P0 BRA `(.L_x_4) ;  /* 0x0000000000180947 */ /* 0x000fea0003800000 */
[----:B------:R-:W-:Y:S01]  /*0580*/  IADD3 R22, PT, PT, R22, 0x1, RZ ;  /* 0x0000000116167810 */ /* 0x000fe20007ffe0ff */
[----:B------:R-:W-:Y:S02]  /*0590*/  IMAD.MOV.U32 R14, RZ, RZ, R6 ;  /* 0x000000ffff0e7224 */ /* 0x000fe400078e0006 */
[----:B------:R-:W-:Y:S01]  /*05a0*/  IMAD.MOV.U32 R15, RZ, RZ, R7 ;  /* 0x000000ffff0f7224 */ /* 0x000fe200078e0007 */
[----:B------:R-:W-:-:S13]  /*05b0*/  ISETP.NE.AND P0, PT, R22, UR10, PT ;  /* 0x0000000a16007c0c */ /* 0x000fda000bf05270 */
[----:B------:R-:W-:Y:S05]  /*05c0*/  @P0 BRA `(.L_x_5) ;  /* 0xfffffffc00c80947 */ /* 0x000fea000383ffff */
[----:B------:R-:W-:-:S07]  /*05d0*/  MOV R22, R20 ;  /* 0x0000001400167202 */ /* 0x000fce0000000f00 */
.L_x_4:
[----:B------:R-:W-:Y:S05]  /*05e0*/  BSYNC.RECONVERGENT B1 ;  /* 0x0000000000017941 */ /* 0x000fea0003800200 */
.L_x_3:
[----:B------:R-:W0:Y:S01]  /*05f0*/  LDC.64 R4, c[0x0][0x3a8] ;  /* 0x0000ea00ff047b82 */ /* 0x000e220000000a00 */
[----:B------:R-:W1:Y:S07]  /*0600*/  LDCU UR5, c[0x0][0x3a4] ;  /* 0x00007480ff0577ac */ /* 0x000e6e0008000800 */
[----:B------:R-:W2:Y:S01]  /*0610*/  LDC.64 R6, c[0x0][0x380] ;  /* 0x0000e000ff067b82 */ /* 0x000ea20000000a00 */
[----:B0-----:R-:W-:-:S06]  /*0620*/  IMAD.WIDE.U32 R4, R22, 0x4, R4 ;  /* 0x0000000416047825 */ /* 0x001fcc00078e0004 */
[----:B------:R-:W3:Y:S01]  /*0630*/  LDG.E R5, desc[UR6][R4.64] ;  /* 0x0000000604057981 */ /* 0x000ee2000c1e1900 */
[----:B-1----:R-:W-:Y:S02]  /*0640*/  IMAD.U32 R2, RZ, RZ, UR5 ;  /* 0x00000005ff027e24 */ /* 0x002fe4000f8e00ff */
[----:B------:R-:W-:Y:S02]  /*0650*/  IMAD R8, R16, R17, R16 ;  /* 0x0000001110087224 */ /* 0x000fe400078e0210 */
[----:B------:R-:W-:Y:S02]  /*0660*/  IMAD R21, R18, R2, R21 ;  /* 0x0000000212157224 */ /* 0x000fe400078e0215 */
[----:B------:R-:W-:Y:S02]  /*0670*/  VIADD R19, R19, 0x1 ;  /* 0x0000000113137836 */ /* 0x000fe40000000000 */
[----:B--2---:R-:W-:-:S03]  /*0680*/  IMAD.WIDE R6, R21, 0x4, R6 ;  /* 0x0000000415067825 */ /* 0x004fc600078e0206 */
[----:B------:R-:W-:Y:S02]  /*0690*/  ISETP.GE.AND P0, PT, R19, R8, PT ;  /* 0x000000081300720c */ /* 0x000fe40003f06270 */
[----:B---3--:R0:W-:Y:S11]  /*06a0*/  STG.E desc[UR6][R6.64], R5 ;  /* 0x0000000506007986 */ /* 0x0081f6000c101906 */
[----:B------:R-:W-:Y:S05]  /*06b0*/  @!P0 BRA `(.L_x_6) ;  /* 0xfffffff800e88947 */ /* 0x000fea000383ffff */
[----:B------:R-:W-:Y:S05]  /*06c0*/  BSYNC.RECONVERGENT B0 ;  /* 0x0000000000007941 */ /* 0x000fea0003800200 */
.L_x_2:
[----:B------:R-:W-:Y:S05]  /*06d0*/  BRA `(.L_x_0) ;  /* 0x0000000000887947 */ /* 0x000fea0003800000 */
.L_x_1:
[C---:B------:R-:W-:Y:S01]  /*06e0*/  VIADDMNMX R4, R19.reuse, 0x1, R10, !PT ;  /* 0x0000000113047846 */ /* 0x040fe2000780010a */
[----:B------:R-:W-:Y:S03]  /*06f0*/  BSSY.RECONVERGENT B0, `(.L_x_7) ;  /* 0x0000010000007945 */ /* 0x000fe60003800200 */
[C---:B------:R-:W-:Y:S01]  /*0700*/  IADD3 R3, PT, PT, -R19.reuse, R4, RZ ;  /* 0x0000000413037210 */ /* 0x040fe20007ffe1ff */
[----:B------:R-:W-:-:S03]  /*0710*/  IMAD.IADD R4, R19, 0x1, -R4 ;  /* 0x0000000113047824 */ /* 0x000fc600078e0a04 */
[----:B------:R-:W-:Y:S02]  /*0720*/  LOP3.LUT P0, R8, R3, 0x3, RZ, 0xc0, !PT ;  /* 0x0000000303087812 */ /* 0x000fe4000780c0ff */
[----:B------:R-:W-:-:S11]  /*0730*/  ISETP.GT.U32.AND P1, PT, R4, -0x4, PT ;  /* 0xfffffffc0400780c */ /* 0x000fd60003f24070 */
[----:B------:R-:W-:Y:S05]  /*0740*/  @!P0 BRA `(.L_x_8) ;  /* 0x0000000000288947 */ /* 0x000fea0003800000 */
[----:B------:R-:W0:Y:S08]  /*0750*/  LDC.64 R4, c[0x0][0x3a8] ;  /* 0x0000ea00ff047b82 */ /* 0x000e300000000a00 */
[----:B------:R-:W1:Y:S01]  /*0760*/  LDC.64 R6, c[0x0][0x380] ;  /* 0x0000e000ff067b82 */ /* 0x000e620000000a00 */
[----:B0-----:R0:W5:Y:S01]  /*0770*/  LDG.E R3, desc[UR6][R4.64] ;  /* 0x0000000604037981 */ /* 0x001162000c1e1900 */
[----:B------:R-:W-:-:S07]  /*0780*/  IMAD.MOV R8, RZ, RZ, -R8 ;  /* 0x000000ffff087224 */ /* 0x000fce00078e0a08 */
.L_x_9:
[----:B01----:R-:W-:Y:S01]  /*0790*/  IMAD.WIDE R4, R19, 0x4, R6 ;  /* 0x0000000413047825 */ /* 0x003fe200078e0206 */
[----:B------:R-:W-:-:S03]  /*07a0*/  IADD3 R8, PT, PT, R8, 0x1, RZ ;  /* 0x0000000108087810 */ /* 0x000fc60007ffe0ff */
[----:B------:R-:W-:Y:S01]  /*07b0*/  VIADD R19, R19, 0x1 ;  /* 0x0000000113137836 */ /* 0x000fe20000000000 */
[----:B-----5:R2:W-:Y:S01]  /*07c0*/  STG.E desc[UR6][R4.64], R3 ;  /* 0x0000000304007986 */ /* 0x0205e2000c101906 */
[----:B------:R-:W-:-:S13]  /*07d0*/  ISETP.NE.AND P0, PT, R8, RZ, PT ;  /* 0x000000ff0800720c */ /* 0x000fda0003f05270 */
[----:B--2---:R-:W-:Y:S05]  /*07e0*/  @P0 BRA `(.L_x_9) ;  /* 0xfffffffc00e80947 */ /* 0x004fea000383ffff */
.L_x_8:
[----:B------:R-:W-:Y:S05]  /*07f0*/  BSYNC.RECONVERGENT B0 ;  /* 0x0000000000007941 */ /* 0x000fea0003800200 */
.L_x_7:
[----:B------:R-:W-:Y:S04]  /*0800*/  BSSY.RECONVERGENT B0, `(.L_x_0) ;  /* 0x000000f000007945 */ /* 0x000fe80003800200 */
[----:B------:R-:W-:Y:S05]  /*0810*/  @P1 BRA `(.L_x_10) ;  /* 0x0000000000341947 */ /* 0x000fea0003800000 */
[----:B------:R-:W0:Y:S08]  /*0820*/  LDC.64 R4, c[0x0][0x3a8] ;  /* 0x0000ea00ff047b82 */ /* 0x000e300000000a00 */
[----:B------:R-:W1:Y:S01]  /*0830*/  LDC.64 R6, c[0x0][0x380] ;  /* 0x0000e000ff067b82 */ /* 0x000e620000000a00 */
[----:B0-----:R0:W5:Y:S02]  /*0840*/  LDG.E R3, desc[UR6][R4.64] ;  /* 0x0000000604037981 */ /* 0x001164000c1e1900 */
.L_x_11:
[----:B-12---:R-:W-:-:S05]  /*0850*/  IMAD.WIDE R8, R19, 0x4, R6 ;  /* 0x0000000413087825 */ /* 0x006fca00078e0206 */
[----:B-----5:R1:W-:Y:S04]  /*0860*/  STG.E desc[UR6][R8.64], R3 ;  /* 0x0000000308007986 */ /* 0x0203e8000c101906 */
[----:B------:R-:W2:Y:S04]  /*0870*/  LDG.E R11, desc[UR6][R4.64] ;  /* 0x00000006040b7981 */ /* 0x000ea8000c1e1900 */
[----:B--2---:R2:W-:Y:S04]  /*0880*/  STG.E desc[UR6][R8.64+0x4], R11 ;  /* 0x0000040b08007986 */ /* 0x0045e8000c101906 */
[----:B------:R2:W-:Y:S04]  /*0890*/  STG.E desc[UR6][R8.64+0x8], R11 ;  /* 0x0000080b08007986 */ /* 0x0005e8000c101906 */
[----:B-1----:R-:W3:Y:S01]  /*08a0*/  LDG.E R3, desc[UR6][R4.64] ;  /* 0x0000000604037981 */ /* 0x002ee2000c1e1900 */
[----:B------:R-:W-:-:S05]  /*08b0*/  VIADD R19, R19, 0x4 ;  /* 0x0000000413137836 */ /* 0x000fca0000000000 */
[----:B------:R-:W-:Y:S01]  /*08c0*/  ISETP.GE.AND P0, PT, R19, R10, PT ;  /* 0x0000000a1300720c */ /* 0x000fe20003f06270 */
[----:B---3--:R2:W-:-:S12]  /*08d0*/  STG.E desc[UR6][R8.64+0xc], R3 ;  /* 0x00000c0308007986 */ /* 0x0085d8000c101906 */
[----:B------:R-:W-:Y:S05]  /*08e0*/  @!P0 BRA `(.L_x_11) ;  /* 0xfffffffc00d88947 */ /* 0x000fea000383ffff */
.L_x_10:
[----:B------:R-:W-:Y:S05]  /*08f0*/  BSYNC.RECONVERGENT B0 ;  /* 0x0000000000007941 */ /* 0x000fea0003800200 */
.L_x_0:
[----:B------:R-:W-:Y:S01]  /*0900*/  IMAD R16, R16, UR4, RZ ;  /* 0x0000000410107c24 */ /* 0x000fe2000f8e02ff */
[----:B0-----:R-:W-:-:S04]  /*0910*/  IADD3 R4, PT, PT, R0, -UR4, RZ ;  /* 0x8000000400047c10 */ /* 0x001fc8000fffe0ff */
[----:B------:R-:W-:-:S04]  /*0920*/  ISETP.GE.U32.AND P0, PT, R16, R0, PT ;  /* 0x000000001000720c */ /* 0x000fc80003f06070 */
[----:B------:R-:W-:-:S13]  /*0930*/  ISETP.GE.U32.OR P0, PT, R17, R4, P0 ;  /* 0x000000041100720c */ /* 0x000fda0000706470 */
[----:B------:R-:W-:Y:S05]  /*0940*/  @P0 EXIT ;  /* 0x000000000000094d */ /* 0x000fea0003800000 */
[----:B------:R-:W-:Y:S01]  /*0950*/  IABS R7, R2 ;  /* 0x0000000200077213 */ /* 0x000fe20000000000 */
[----:B------:R-:W0:Y:S01]  /*0960*/  LDCU UR8, c[0x0][0x3a0] ;  /* 0x00007400ff0877ac */ /* 0x000e220008000800 */
[----:B------:R-:W-:Y:S01]  /*0970*/  IADD3 R17, PT, PT, R17, R16, RZ ;  /* 0x0000001011117210 */ /* 0x000fe20007ffe0ff */
[----:B--2---:R-:W1:Y:S01]  /*0980*/  LDC.64 R10, c[0x0][0x398] ;  /* 0x0000e600ff0a7b82 */ /* 0x004e620000000a00 */
[----:B------:R-:W2:Y:S01]  /*0990*/  I2F.RP R3, R7 ;  /* 0x0000000700037306 */ /* 0x000ea20000209400 */
[----:B------:R-:W3:Y:S06]  /*09a0*/  LDCU.64 UR4, c[0x0][0x388] ;  /* 0x00007100ff0477ac */ /* 0x000eec0008000a00 */
[----:B------:R-:W1:Y:S01]  /*09b0*/  LDC.64 R12, c[0x0][0x390] ;  /* 0x0000e400ff0c7b82 */ /* 0x000e620000000a00 */
[----:B--2---:R-:W2:Y:S01]  /*09c0*/  MUFU.RCP R3, R3 ;  /* 0x0000000300037308 */ /* 0x004ea20000001000 */
[----:B0-----:R-:W-:Y:S01]  /*09d0*/  UISETP.NE.AND UP0, UPT, UR8, URZ, UPT ;  /* 0x000000ff0800728c */ /* 0x001fe2000bf05270 */
[----:B--2---:R-:W-:-:S06]  /*09e0*/  VIADD R4, R3, 0xffffffe ;  /* 0x0ffffffe03047836 */ /* 0x004fcc0000000000 */
[----:B------:R0:W2:Y:S02]  /*09f0*/  F2I.FTZ.U32.TRUNC.NTZ R5, R4 ;  /* 0x0000000400057305 */ /* 0x0000a4000021f000 */
[----:B0-----:R-:W-:Y:S02]  /*0a00*/  IMAD.MOV.U32 R4, RZ, RZ, RZ ;  /* 0x000000ffff047224 */ /* 0x001fe400078e00ff */
[----:B--2---:R-:W-:-:S04]  /*0a10*/  IMAD.MOV R0, RZ, RZ, -R5 ;  /* 0x000000ffff007224 */ /* 0x004fc800078e0a05 */
[----:B------:R-:W-:Y:S01]  /*0a20*/  IMAD R9, R0, R7, RZ ;  /* 0x0000000700097224 */ /* 0x000fe200078e02ff */
[----:B------:R-:W-:-:S03]  /*0a30*/  IABS R0, R17 ;  /* 0x0000001100007213 */ /* 0x000fc60000000000 */
[----:B------:R-:W-:-:S06]  /*0a40*/  IMAD.HI.U32 R5, R5, R9, R4 ;  /* 0x0000000905057227 */ /* 0x000fcc00078e0004 */
        /* <DEDUP_REMOVED lines=13> */
[----:B------:R-:W1:Y:S01]  /*0b20*/  I2F.F64 R8, R5 ;  /* 0x0000000500087312 */ /* 0x000e620000201c00 */
[----:B------:R-:W-:-:S04]  /*0b30*/  IMAD.MOV R0, RZ, RZ, -R5 ;  /* 0x000000ffff007224 */ /* 0x000fc800078e0a05 */
[----:B------:R-:W-:-:S04]  /*0b40*/  IMAD R0, R2, R0, R17 ;  /* 0x0000000002007224 */ /* 0x000fc800078e0211 */
[----:B------:R-:W3:Y:S01]  /*0b50*/  I2F.F64 R6, R0 ;  /* 0x0000000000067312 */ /* 0x000ee20000201c00 */
[-C--:B-1----:R-:W-:Y:S01]  /*0b60*/  DFMA R2, R8, R10.reuse, R12 ;  /* 0x0000000a0802722b */ /* 0x082fe2000000000c */
[----:B------:R-:W-:Y:S01]  /*0b70*/  CS2R R8, SRZ ;  /* 0x0000000000087805 */ /* 0x000fe2000001ff00 */
[----:B---3--:R-:W-:Y:S01]  /*0b80*/  DFMA R6, R6, R10, UR4 ;  /* 0x0000000406067e2b */ /* 0x008fe2000800000a */
[----:B------:R-:W-:Y:S10]  /*0b90*/  BRA.U !UP0, `(.L_x_12) ;  /* 0x0000000108787547 */ /* 0x000ff4000b800000 */
[----:B------:R-:W-:Y:S01]  /*0ba0*/  BSSY.RECONVERGENT B0, `(.L_x_13) ;  /* 0x000001b000007945 */ /* 0x000fe20003800200 */
[----:B------:R-:W-:Y:S02]  /*0bb0*/  MOV R4, RZ ;  /* 0x000000ff00047202 */ /* 0x000fe40000000f00 */
[----:B------:R-:W-:Y:S02]  /*0bc0*/  CS2R R8, SRZ ;  /* 0x0000000000087805 */ /* 0x000fe4000001ff00 */
[----:B------:R-:W-:Y:S02]  /*0bd0*/  CS2R R10, SRZ ;  /* 0x00000000000a7805 */ /* 0x000fe4000001ff00 */
[----:B------:R-:W-:Y:S02]  /*0be0*/  CS2R R12, SRZ ;  /* 0x00000000000c7805 */ /* 0x000fe4000001ff00 */
[----:B------:R-:W-:Y:S01]  /*0bf0*/  CS2R R14, SRZ ;  /* 0x00000000000e7805 */ /* 0x000fe2000001ff00 */
[----:B------:R-:W0:Y:S01]  /*0c00*/  LDCU UR5, c[0x0][0x3a0] ;  /* 0x00007400ff0577ac */ /* 0x000e220008000800 */
[----:B------:R-:W1:Y:S05]  /*0c10*/  LDCU UR4, c[0x0][0x3a0] ;  /* 0x00007400ff0477ac */ /* 0x000e6a0008000800 */
.L_x_15:
        /* <DEDUP_REMOVED lines=9> */
[----:B------:R-:W-:Y:S01]  /*0cb0*/  VIADD R4, R4, 0x1 ;  /* 0x0000000104047836 */ /* 0x000fe20000000000 */
[----:B------:R-:W-:Y:S01]  /*0cc0*/  MOV R14, R10 ;  /* 0x0000000a000e7202 */ /* 0x000fe20000000f00 */
[----:B------:R-:W-:Y:S01]  /*0cd0*/  IMAD.MOV.U32 R15, RZ, RZ, R11 ;  /* 0x000000ffff0f7224 */ /* 0x000fe200078e000b */
[----:B------:R-:W-:Y:S01]  /*0ce0*/  MOV R10, R8 ;  /* 0x00000008000a7202 */ /* 0x000fe20000000f00 */
[----:B------:R-:W-:Y:S01]  /*0cf0*/  IMAD.MOV.U32 R11, RZ, RZ, R9 ;  /* 0x000000ffff0b7224 */ /* 0x000fe200078e0009 */
[----:B-1----:R-:W-:Y:S01]  /*0d00*/  ISETP.NE.AND P0, PT, R4, UR4, PT ;  /* 0x0000000404007c0c */ /* 0x002fe2000bf05270 */
[----:B------:R-:W-:Y:S01]  /*0d10*/  IMAD.MOV.U32 R9, RZ, RZ, R17 ;  /* 0x000000ffff097224 */ /* 0x000fe200078e0011 */
[----:B------:R-:W-:-:S11]  /*0d20*/  MOV R8, R16 ;  /* 0x0000001000087202 */ /* 0x000fd60000000f00 */
[----:B------:R-:W-:Y:S05]  /*0d30*/  @P0 BRA `(.L_x_15) ;  /* 0xfffffffc00b80947 */ /* 0x000fea000383ffff */
[----:B0-----:R-:W-:-:S07]  /*0d40*/  MOV R4, UR5 ;  /* 0x0000000500047c02 */ /* 0x001fce0008000f00 */
.L_x_14:
[----:B01----:R-:W-:Y:S05]  /*0d50*/  BSYNC.RECONVERGENT B0 ;  /* 0x0000000000007941 */ /* 0x003fea0003800200 */
.L_x_13:
[----:B------:R-:W-:Y:S01]  /*0d60*/  IMAD.MOV.U32 R8, RZ, RZ, R4 ;  /* 0x000000ffff087224 */ /* 0x000fe200078e0004 */
[----:B------:R-:W-:-:S07]  /*0d70*/  MOV R9, RZ ;  /* 0x000000ff00097202 */ /* 0x000fce0000000f00 */
.L_x_12:
[----:B------:R-:W0:Y:S01]  /*0d80*/  LDCU.64 UR4, c[0x0][0x3a8] ;  /* 0x00007500ff0477ac */ /* 0x000e220008000a00 */
[----:B------:R-:W1:Y:S01]  /*0d90*/  LDC.64 R2, c[0x0][0x380] ;  /* 0x0000e000ff027b82 */ /* 0x000e620000000a00 */
[C---:B0-----:R-:W-:Y:S01]  /*0da0*/  LEA R6, P0, R8.reuse, UR4, 0x2 ;  /* 0x0000000408067c11 */ /* 0x041fe2000f8010ff */
[----:B------:R-:W0:Y:S03]  /*0db0*/  LDCU UR4, c[0x0][0x3a4] ;  /* 0x00007480ff0477ac */ /* 0x000e260008000800 */
[----:B------:R-:W-:-:S06]  /*0dc0*/  LEA.HI.X R7, R8, UR5, R9, 0x2, P0 ;  /* 0x0000000508077c11 */ /* 0x000fcc00080f1409 */
[----:B------:R-:W2:Y:S01]  /*0dd0*/  LDG.E R7, desc[UR6][R6.64] ;  /* 0x0000000606077981 */ /* 0x000ea2000c1e1900 */
[----:B0-----:R-:W-:-:S04]  /*0de0*/  IMAD R5, R5, UR4, R0 ;  /* 0x0000000405057c24 */ /* 0x001fc8000f8e0200 */
[----:B-1----:R-:W-:-:S05]  /*0df0*/  IMAD.WIDE R2, R5, 0x4, R2 ;  /* 0x0000000405027825 */ /* 0x002fca00078e0202 */
[----:B--2---:R-:W-:Y:S01]  /*0e00*/  STG.E desc[UR6][R2.64], R7 ;  /* 0x0000000702007986 */ /* 0x004fe2000c101906 */
[----:B------:R-:W-:Y:S05]  /*0e10*/  EXIT ;  /* 0x000000000000794d */ /* 0x000fea0003800000 */
.L_x_16:
[----:B------:R-:W-:-:S00]  /*0e20*/  BRA `(.L_x_16) ;  /* 0xfffffffc00fc7947 */ /* 0x000fc0000383ffff */
[----:B------:R-:W-:-:S00]  /*0e30*/  NOP ;  /* 0x0000000000007918 */ /* 0x000fc00000000000 */
        /* <DEDUP_REMOVED lines=12> */
.L_x_17:


//--------------------- .nv.shared.reserved.0     --------------------------
	.section	.nv.shared.reserved.0,"aw",@nobits
	.weak		__nv_reservedSMEM_offset_0_alias
	.size		__nv_reservedSMEM_offset_0_alias, 0, 64
	.other		__nv_reservedSMEM_offset_0_alias,@"STO_CUDA_RESERVED_SHARED STV_DEFAULT"
__nv_reservedSMEM_offset_0_alias:
	.zero		0
	.zero		64


//--------------------- .nv.constant0._Z13mandel_kernelPjdddiiS_ --------------------------
	.section	.nv.constant0._Z13mandel_kernelPjdddiiS_,"a",@progbits
	.sectionflags	@""
	.align	4
.nv.constant0._Z13mandel_kernelPjdddiiS_:
	.zero		944


//--------------------- SYMBOLS --------------------------

	.type		.nv.reservedSmem.offset0,@object
	.size		.nv.reservedSmem.offset0,0x4
